//
// Generated by NVIDIA NVVM Compiler
//
// Compiler Build ID: CL-36424714
// Cuda compilation tools, release 13.0, V13.0.88
// Based on NVVM 20.0.0
//

.version 9.0
.target sm_100
.address_size 64

	// .globl	_Z11calc_momentiiiPiS_Pd

.visible .entry _Z11calc_momentiiiPiS_Pd(
	.param .u32 _Z11calc_momentiiiPiS_Pd_param_0,
	.param .u32 _Z11calc_momentiiiPiS_Pd_param_1,
	.param .u32 _Z11calc_momentiiiPiS_Pd_param_2,
	.param .u64 .ptr .align 1 _Z11calc_momentiiiPiS_Pd_param_3,
	.param .u64 .ptr .align 1 _Z11calc_momentiiiPiS_Pd_param_4,
	.param .u64 .ptr .align 1 _Z11calc_momentiiiPiS_Pd_param_5
)
{
	.reg .pred 	%p<6>;
	.reg .b32 	%r<99>;
	.reg .b64 	%rd<62>;
	.reg .b64 	%fd<73>;

	ld.param.u32 	%r10, [_Z11calc_momentiiiPiS_Pd_param_1];
	ld.param.u32 	%r9, [_Z11calc_momentiiiPiS_Pd_param_2];
	ld.param.u64 	%rd5, [_Z11calc_momentiiiPiS_Pd_param_3];
	ld.param.u64 	%rd6, [_Z11calc_momentiiiPiS_Pd_param_4];
	ld.param.u64 	%rd4, [_Z11calc_momentiiiPiS_Pd_param_5];
	cvta.to.global.u64 	%rd1, %rd6;
	cvta.to.global.u64 	%rd2, %rd5;
	mov.u32 	%r11, %ctaid.x;
	div.u32 	%r12, %r11, %r10;
	mul.lo.s32 	%r13, %r12, %r10;
	sub.s32 	%r14, %r11, %r13;
	mov.u32 	%r15, %tid.x;
	mad.lo.s32 	%r16, %r12, %r9, %r14;
	mad.lo.s32 	%r98, %r16, 50, %r15;
	mul.lo.s32 	%r2, %r9, %r9;
	setp.ge.s32 	%p1, %r98, %r2;
	@%p1 bra 	$L__BB0_9;
	setp.lt.s32 	%p2, %r9, 1;
	@%p2 bra 	$L__BB0_9;
	cvta.to.global.u64 	%rd3, %rd4;
	add.s32 	%r3, %r9, -2;
	mad.lo.s32 	%r17, %r9, 50, %r98;
	min.s32 	%r4, %r17, %r2;
$L__BB0_3:
	div.s32 	%r7, %r98, %r9;
	mul.lo.s32 	%r18, %r7, %r9;
	sub.s32 	%r6, %r98, %r18;
	add.s32 	%r19, %r3, %r6;
	add.s32 	%r20, %r3, %r7;
	rem.s32 	%r21, %r19, %r9;
	rem.s32 	%r22, %r20, %r9;
	mul.lo.s32 	%r23, %r21, %r9;
	add.s32 	%r24, %r23, %r22;
	mul.wide.s32 	%rd7, %r24, 4;
	add.s64 	%rd8, %rd2, %rd7;
	ld.global.u32 	%r25, [%rd8];
	cvt.rn.f64.s32 	%fd2, %r25;
	ld.global.f64 	%fd3, [%rd3];
	fma.rn.f64 	%fd4, %fd3, %fd2, 0d0000000000000000;
	add.s32 	%r26, %r20, 1;
	rem.s32 	%r27, %r26, %r9;
	add.s32 	%r28, %r23, %r27;
	mul.wide.s32 	%rd9, %r28, 4;
	add.s64 	%rd10, %rd2, %rd9;
	ld.global.u32 	%r29, [%rd10];
	cvt.rn.f64.s32 	%fd5, %r29;
	ld.global.f64 	%fd6, [%rd3+8];
	fma.rn.f64 	%fd7, %fd6, %fd5, %fd4;
	add.s32 	%r30, %r9, %r7;
	rem.s32 	%r31, %r30, %r9;
	add.s32 	%r32, %r23, %r31;
	mul.wide.s32 	%rd11, %r32, 4;
	add.s64 	%rd12, %rd2, %rd11;
	ld.global.u32 	%r33, [%rd12];
	cvt.rn.f64.s32 	%fd8, %r33;
	ld.global.f64 	%fd9, [%rd3+16];
	fma.rn.f64 	%fd10, %fd9, %fd8, %fd7;
	add.s32 	%r34, %r20, 3;
	rem.s32 	%r35, %r34, %r9;
	add.s32 	%r36, %r23, %r35;
	mul.wide.s32 	%rd13, %r36, 4;
	add.s64 	%rd14, %rd2, %rd13;
	ld.global.u32 	%r37, [%rd14];
	cvt.rn.f64.s32 	%fd11, %r37;
	ld.global.f64 	%fd12, [%rd3+24];
	fma.rn.f64 	%fd13, %fd12, %fd11, %fd10;
	add.s32 	%r38, %r20, 4;
	rem.s32 	%r39, %r38, %r9;
	add.s32 	%r40, %r23, %r39;
	mul.wide.s32 	%rd15, %r40, 4;
	add.s64 	%rd16, %rd2, %rd15;
	ld.global.u32 	%r41, [%rd16];
	cvt.rn.f64.s32 	%fd14, %r41;
	ld.global.f64 	%fd15, [%rd3+32];
	fma.rn.f64 	%fd16, %fd15, %fd14, %fd13;
	add.s32 	%r42, %r19, 1;
	rem.s32 	%r43, %r42, %r9;
	mul.lo.s32 	%r44, %r43, %r9;
	add.s32 	%r45, %r44, %r22;
	mul.wide.s32 	%rd17, %r45, 4;
	add.s64 	%rd18, %rd2, %rd17;
	ld.global.u32 	%r46, [%rd18];
	cvt.rn.f64.s32 	%fd17, %r46;
	ld.global.f64 	%fd18, [%rd3+40];
	fma.rn.f64 	%fd19, %fd18, %fd17, %fd16;
	add.s32 	%r47, %r44, %r27;
	mul.wide.s32 	%rd19, %r47, 4;
	add.s64 	%rd20, %rd2, %rd19;
	ld.global.u32 	%r48, [%rd20];
	cvt.rn.f64.s32 	%fd20, %r48;
	ld.global.f64 	%fd21, [%rd3+48];
	fma.rn.f64 	%fd22, %fd21, %fd20, %fd19;
	add.s32 	%r49, %r44, %r31;
	mul.wide.s32 	%rd21, %r49, 4;
	add.s64 	%rd22, %rd2, %rd21;
	ld.global.u32 	%r50, [%rd22];
	cvt.rn.f64.s32 	%fd23, %r50;
	ld.global.f64 	%fd24, [%rd3+56];
	fma.rn.f64 	%fd25, %fd24, %fd23, %fd22;
	add.s32 	%r51, %r44, %r35;
	mul.wide.s32 	%rd23, %r51, 4;
	add.s64 	%rd24, %rd2, %rd23;
	ld.global.u32 	%r52, [%rd24];
	cvt.rn.f64.s32 	%fd26, %r52;
	ld.global.f64 	%fd27, [%rd3+64];
	fma.rn.f64 	%fd28, %fd27, %fd26, %fd25;
	add.s32 	%r53, %r44, %r39;
	mul.wide.s32 	%rd25, %r53, 4;
	add.s64 	%rd26, %rd2, %rd25;
	ld.global.u32 	%r54, [%rd26];
	cvt.rn.f64.s32 	%fd29, %r54;
	ld.global.f64 	%fd30, [%rd3+72];
	fma.rn.f64 	%fd31, %fd30, %fd29, %fd28;
	add.s32 	%r55, %r9, %r6;
	rem.s32 	%r56, %r55, %r9;
	mul.lo.s32 	%r57, %r56, %r9;
	add.s32 	%r58, %r57, %r22;
	mul.wide.s32 	%rd27, %r58, 4;
	add.s64 	%rd28, %rd2, %rd27;
	ld.global.u32 	%r59, [%rd28];
	cvt.rn.f64.s32 	%fd32, %r59;
	ld.global.f64 	%fd33, [%rd3+80];
	fma.rn.f64 	%fd34, %fd33, %fd32, %fd31;
	add.s32 	%r60, %r57, %r27;
	mul.wide.s32 	%rd29, %r60, 4;
	add.s64 	%rd30, %rd2, %rd29;
	ld.global.u32 	%r61, [%rd30];
	cvt.rn.f64.s32 	%fd35, %r61;
	ld.global.f64 	%fd36, [%rd3+88];
	fma.rn.f64 	%fd37, %fd36, %fd35, %fd34;
	add.s32 	%r62, %r57, %r35;
	mul.wide.s32 	%rd31, %r62, 4;
	add.s64 	%rd32, %rd2, %rd31;
	ld.global.u32 	%r63, [%rd32];
	cvt.rn.f64.s32 	%fd38, %r63;
	ld.global.f64 	%fd39, [%rd3+104];
	fma.rn.f64 	%fd40, %fd39, %fd38, %fd37;
	add.s32 	%r64, %r57, %r39;
	mul.wide.s32 	%rd33, %r64, 4;
	add.s64 	%rd34, %rd2, %rd33;
	ld.global.u32 	%r65, [%rd34];
	cvt.rn.f64.s32 	%fd41, %r65;
	ld.global.f64 	%fd42, [%rd3+112];
	fma.rn.f64 	%fd43, %fd42, %fd41, %fd40;
	add.s32 	%r66, %r19, 3;
	rem.s32 	%r67, %r66, %r9;
	mul.lo.s32 	%r68, %r67, %r9;
	add.s32 	%r69, %r68, %r22;
	mul.wide.s32 	%rd35, %r69, 4;
	add.s64 	%rd36, %rd2, %rd35;
	ld.global.u32 	%r70, [%rd36];
	cvt.rn.f64.s32 	%fd44, %r70;
	ld.global.f64 	%fd45, [%rd3+120];
	fma.rn.f64 	%fd46, %fd45, %fd44, %fd43;
	add.s32 	%r71, %r68, %r27;
	mul.wide.s32 	%rd37, %r71, 4;
	add.s64 	%rd38, %rd2, %rd37;
	ld.global.u32 	%r72, [%rd38];
	cvt.rn.f64.s32 	%fd47, %r72;
	ld.global.f64 	%fd48, [%rd3+128];
	fma.rn.f64 	%fd49, %fd48, %fd47, %fd46;
	add.s32 	%r73, %r68, %r31;
	mul.wide.s32 	%rd39, %r73, 4;
	add.s64 	%rd40, %rd2, %rd39;
	ld.global.u32 	%r74, [%rd40];
	cvt.rn.f64.s32 	%fd50, %r74;
	ld.global.f64 	%fd51, [%rd3+136];
	fma.rn.f64 	%fd52, %fd51, %fd50, %fd49;
	add.s32 	%r75, %r68, %r35;
	mul.wide.s32 	%rd41, %r75, 4;
	add.s64 	%rd42, %rd2, %rd41;
	ld.global.u32 	%r76, [%rd42];
	cvt.rn.f64.s32 	%fd53, %r76;
	ld.global.f64 	%fd54, [%rd3+144];
	fma.rn.f64 	%fd55, %fd54, %fd53, %fd52;
	add.s32 	%r77, %r68, %r39;
	mul.wide.s32 	%rd43, %r77, 4;
	add.s64 	%rd44, %rd2, %rd43;
	ld.global.u32 	%r78, [%rd44];
	cvt.rn.f64.s32 	%fd56, %r78;
	ld.global.f64 	%fd57, [%rd3+152];
	fma.rn.f64 	%fd58, %fd57, %fd56, %fd55;
	add.s32 	%r79, %r19, 4;
	rem.s32 	%r80, %r79, %r9;
	mul.lo.s32 	%r81, %r80, %r9;
	add.s32 	%r82, %r81, %r22;
	mul.wide.s32 	%rd45, %r82, 4;
	add.s64 	%rd46, %rd2, %rd45;
	ld.global.u32 	%r83, [%rd46];
	cvt.rn.f64.s32 	%fd59, %r83;
	ld.global.f64 	%fd60, [%rd3+160];
	fma.rn.f64 	%fd61, %fd60, %fd59, %fd58;
	add.s32 	%r84, %r81, %r27;
	mul.wide.s32 	%rd47, %r84, 4;
	add.s64 	%rd48, %rd2, %rd47;
	ld.global.u32 	%r85, [%rd48];
	cvt.rn.f64.s32 	%fd62, %r85;
	ld.global.f64 	%fd63, [%rd3+168];
	fma.rn.f64 	%fd64, %fd63, %fd62, %fd61;
	add.s32 	%r86, %r81, %r31;
	mul.wide.s32 	%rd49, %r86, 4;
	add.s64 	%rd50, %rd2, %rd49;
	ld.global.u32 	%r87, [%rd50];
	cvt.rn.f64.s32 	%fd65, %r87;
	ld.global.f64 	%fd66, [%rd3+176];
	fma.rn.f64 	%fd67, %fd66, %fd65, %fd64;
	add.s32 	%r88, %r81, %r35;
	mul.wide.s32 	%rd51, %r88, 4;
	add.s64 	%rd52, %rd2, %rd51;
	ld.global.u32 	%r89, [%rd52];
	cvt.rn.f64.s32 	%fd68, %r89;
	ld.global.f64 	%fd69, [%rd3+184];
	fma.rn.f64 	%fd70, %fd69, %fd68, %fd67;
	add.s32 	%r90, %r81, %r39;
	mul.wide.s32 	%rd53, %r90, 4;
	add.s64 	%rd54, %rd2, %rd53;
	ld.global.u32 	%r91, [%rd54];
	cvt.rn.f64.s32 	%fd71, %r91;
	ld.global.f64 	%fd72, [%rd3+192];
	fma.rn.f64 	%fd1, %fd72, %fd71, %fd70;
	setp.leu.f64 	%p3, %fd1, 0d3F1A36E2EB1C432D;
	@%p3 bra 	$L__BB0_5;
	mad.lo.s32 	%r96, %r6, %r9, %r7;
	mul.wide.s32 	%rd60, %r96, 4;
	add.s64 	%rd61, %rd1, %rd60;
	mov.b32 	%r97, 1;
	st.global.u32 	[%rd61], %r97;
	bra.uni 	$L__BB0_8;
$L__BB0_5:
	setp.geu.f64 	%p4, %fd1, 0dBF1A36E2EB1C432D;
	@%p4 bra 	$L__BB0_7;
	mad.lo.s32 	%r94, %r6, %r9, %r7;
	mul.wide.s32 	%rd58, %r94, 4;
	add.s64 	%rd59, %rd1, %rd58;
	mov.b32 	%r95, -1;
	st.global.u32 	[%rd59], %r95;
	bra.uni 	$L__BB0_8;
$L__BB0_7:
	mad.lo.s32 	%r92, %r6, %r9, %r7;
	mul.wide.s32 	%rd55, %r92, 4;
	add.s64 	%rd56, %rd2, %rd55;
	ld.global.u32 	%r93, [%rd56];
	add.s64 	%rd57, %rd1, %rd55;
	st.global.u32 	[%rd57], %r93;
$L__BB0_8:
	add.s32 	%r98, %r98, %r9;
	setp.lt.s32 	%p5, %r98, %r4;
	@%p5 bra 	$L__BB0_3;
$L__BB0_9:
	ret;

}


// ===== COMPILED SASS (sm_100) =====

	.target	sm_100

	.elftype	@"ET_EXEC"


//--------------------- .note.nv.tkinfo           --------------------------
	.section	.note.nv.tkinfo,"",@"SHT_NOTE"
	.sectionflags	@"SHF_NOTE_NV_TKINFO"
	.tkinfo
        /*0018*/ 	.word	0x00000002
        /*0030*/ 	.string	""
        /*0030*/ 	.string	"ptxas"
        /*0030*/ 	.string	"Cuda compilation tools, release 13.0, V13.0.88"
        /*0030*/ 	.string	"Build cuda_13.0.r13.0/compiler.36424714_0"
        /*0030*/ 	.string	"-arch sm_100 -m 64 "



//--------------------- .note.nv.cuinfo           --------------------------
	.section	.note.nv.cuinfo,"",@"SHT_NOTE"
	.sectionflags	@"SHF_NOTE_NV_CUINFO"
        /*0018*/ 	.short	0x0002
        /*001a*/ 	.short	0x0064
        /*001c*/ 	.short	0x0082
	.zero		2


//--------------------- .nv.info                  --------------------------
	.section	.nv.info,"",@"SHT_CUDA_INFO"
	.align	4


	//----- nvinfo : EIATTR_REGCOUNT
	.align		4
        /*0000*/ 	.byte	0x04, 0x2f
        /*0002*/ 	.short	(.L_1 - .L_0)
	.align		4
.L_0:
        /*0004*/ 	.word	index@(_Z11calc_momentiiiPiS_Pd)
        /*0008*/ 	.word	0x00000020


	//----- nvinfo : EIATTR_FRAME_SIZE
	.align		4
.L_1:
        /*000c*/ 	.byte	0x04, 0x11
        /*000e*/ 	.short	(.L_3 - .L_2)
	.align		4
.L_2:
        /*0010*/ 	.word	index@(_Z11calc_momentiiiPiS_Pd)
        /*0014*/ 	.word	0x00000000


	//----- nvinfo : EIATTR_MIN_STACK_SIZE
	.align		4
.L_3:
        /*0018*/ 	.byte	0x04, 0x12
        /*001a*/ 	.short	(.L_5 - .L_4)
	.align		4
.L_4:
        /*001c*/ 	.word	index@(_Z11calc_momentiiiPiS_Pd)
        /*0020*/ 	.word	0x00000000
.L_5:


//--------------------- .nv.compat                --------------------------
	.section	.nv.compat,"",@"SHT_CUDA_COMPAT_INFO"
	.align	4
        /*0000*/ 	.byte	0x02, 0x09, 0x00, 0x00, 0x02, 0x02, 0x01, 0x00, 0x02, 0x05, 0x05, 0x00, 0x03, 0x07, 0x01, 0x01
        /*0010*/ 	.byte	0x02, 0x03, 0x00, 0x00, 0x02, 0x06, 0x01, 0x00, 0x04, 0x0b, 0x08, 0x00, 0x01, 0x00, 0x00, 0x00
        /*0020*/ 	.byte	0x00, 0x00, 0x00, 0x00


//--------------------- .nv.info._Z11calc_momentiiiPiS_Pd --------------------------
	.section	.nv.info._Z11calc_momentiiiPiS_Pd,"",@"SHT_CUDA_INFO"
	.sectionflags	@""
	.align	4


	//----- nvinfo : EIATTR_CUDA_API_VERSION
	.align		4
        /*0000*/ 	.byte	0x04, 0x37
        /*0002*/ 	.short	(.L_7 - .L_6)
.L_6:
        /*0004*/ 	.word	0x00000082


	//----- nvinfo : EIATTR_KPARAM_INFO
	.align		4
.L_7:
        /*0008*/ 	.byte	0x04, 0x17
        /*000a*/ 	.short	(.L_9 - .L_8)
.L_8:
        /*000c*/ 	.word	0x00000000
        /*0010*/ 	.short	0x0005
        /*0012*/ 	.short	0x0020
        /*0014*/ 	.byte	0x00, 0xf5, 0x21, 0x00


	//----- nvinfo : EIATTR_KPARAM_INFO
	.align		4
.L_9:
        /*0018*/ 	.byte	0x04, 0x17
        /*001a*/ 	.short	(.L_11 - .L_10)
.L_10:
        /*001c*/ 	.word	0x00000000
        /*0020*/ 	.short	0x0004
        /*0022*/ 	.short	0x0018
        /*0024*/ 	.byte	0x00, 0xf5, 0x21, 0x00


	//----- nvinfo : EIATTR_KPARAM_INFO
	.align		4
.L_11:
        /*0028*/ 	.byte	0x04, 0x17
        /*002a*/ 	.short	(.L_13 - .L_12)
.L_12:
        /*002c*/ 	.word	0x00000000
        /*0030*/ 	.short	0x0003
        /*0032*/ 	.short	0x0010
        /*0034*/ 	.byte	0x00, 0xf5, 0x21, 0x00


	//----- nvinfo : EIATTR_KPARAM_INFO
	.align		4
.L_13:
        /*0038*/ 	.byte	0x04, 0x17
        /*003a*/ 	.short	(.L_15 - .L_14)
.L_14:
        /*003c*/ 	.word	0x00000000
        /*0040*/ 	.short	0x0002
        /*0042*/ 	.short	0x0008
        /*0044*/ 	.byte	0x00, 0xf0, 0x11, 0x00


	//----- nvinfo : EIATTR_KPARAM_INFO
	.align		4
.L_15:
        /*0048*/ 	.byte	0x04, 0x17
        /*004a*/ 	.short	(.L_17 - .L_16)
.L_16:
        /*004c*/ 	.word	0x00000000
        /*0050*/ 	.short	0x0001
        /*0052*/ 	.short	0x0004
        /*0054*/ 	.byte	0x00, 0xf0, 0x11, 0x00


	//----- nvinfo : EIATTR_KPARAM_INFO
	.align		4
.L_17:
        /*0058*/ 	.byte	0x04, 0x17
        /*005a*/ 	.short	(.L_19 - .L_18)
.L_18:
        /*005c*/ 	.word	0x00000000
        /*0060*/ 	.short	0x0000
        /*0062*/ 	.short	0x0000
        /*0064*/ 	.byte	0x00, 0xf0, 0x11, 0x00


	//----- nvinfo : EIATTR_SPARSE_MMA_MASK
	.align		4
.L_19:
        /*0068*/ 	.byte	0x03, 0x50
        /*006a*/ 	.short	0x0000


	//----- nvinfo : EIATTR_MAXREG_COUNT
	.align		4
        /*006c*/ 	.byte	0x03, 0x1b
        /*006e*/ 	.short	0x00ff


	//----- nvinfo : EIATTR_MERCURY_ISA_VERSION
	.align		4
        /*0070*/ 	.byte	0x03, 0x5f
        /*0072*/ 	.short	0x0101


	//----- nvinfo : EIATTR_VRC_CTA_INIT_COUNT
	.align		4
        /*0074*/ 	.byte	0x02, 0x4a
	.zero		1
	.zero		1


	//----- nvinfo : EIATTR_EXIT_INSTR_OFFSETS
	.align		4
        /*0078*/ 	.byte	0x04, 0x1c
        /*007a*/ 	.short	(.L_21 - .L_20)


	//   ....[0]....
.L_20:
        /*007c*/ 	.word	0x000001d0


	//   ....[1]....
        /*0080*/ 	.word	0x000001f0


	//   ....[2]....
        /*0084*/ 	.word	0x00001710


	//----- nvinfo : EIATTR_CRS_STACK_SIZE
	.align		4
.L_21:
        /*0088*/ 	.byte	0x04, 0x1e
        /*008a*/ 	.short	(.L_23 - .L_22)
.L_22:
        /*008c*/ 	.word	0x00000000


	//----- nvinfo : EIATTR_CBANK_PARAM_SIZE
	.align		4
.L_23:
        /*0090*/ 	.byte	0x03, 0x19
        /*0092*/ 	.short	0x0028


	//----- nvinfo : EIATTR_PARAM_CBANK
	.align		4
        /*0094*/ 	.byte	0x04, 0x0a
        /*0096*/ 	.short	(.L_25 - .L_24)
	.align		4
.L_24:
        /*0098*/ 	.word	index@(.nv.constant0._Z11calc_momentiiiPiS_Pd)
        /*009c*/ 	.short	0x0380
        /*009e*/ 	.short	0x0028


	//----- nvinfo : EIATTR_SW_WAR
	.align		4
.L_25:
        /*00a0*/ 	.byte	0x04, 0x36
        /*00a2*/ 	.short	(.L_27 - .L_26)
.L_26:
        /*00a4*/ 	.word	0x00000008
.L_27:


//--------------------- .nv.callgraph             --------------------------
	.section	.nv.callgraph,"",@"SHT_CUDA_CALLGRAPH"
	.align	4
	.sectionentsize	8
	.align		4
        /*0000*/ 	.word	0x00000000
	.align		4
        /*0004*/ 	.word	0xffffffff
	.align		4
        /*0008*/ 	.word	0x00000000
	.align		4
        /*000c*/ 	.word	0xfffffffe
	.align		4
        /*0010*/ 	.word	0x00000000
	.align		4
        /*0014*/ 	.word	0xfffffffd
	.align		4
        /*0018*/ 	.word	0x00000000
	.align		4
        /*001c*/ 	.word	0xfffffffc


//--------------------- .text._Z11calc_momentiiiPiS_Pd --------------------------
	.section	.text._Z11calc_momentiiiPiS_Pd,"ax",@progbits
	.align	128
        .global         _Z11calc_momentiiiPiS_Pd
        .type           _Z11calc_momentiiiPiS_Pd,@function
        .size           _Z11calc_momentiiiPiS_Pd,(.L_x_4 - _Z11calc_momentiiiPiS_Pd)
        .other          _Z11calc_momentiiiPiS_Pd,@"STO_CUDA_ENTRY STV_DEFAULT"
_Z11calc_momentiiiPiS_Pd:
.text._Z11calc_momentiiiPiS_Pd:
[----:B------:R-:W-:Y:S08]  /*0000*/  LDC R1, c[0x0][0x37c] ;  /* 0x0000df00ff017b82 */ /* 0x000ff00000000800 */
[----:B------:R-:W0:Y:S08]  /*0010*/  LDC R7, c[0x0][0x384] ;  /* 0x0000e100ff077b82 */ /* 0x000e300000000800 */
[----:B------:R-:W1:Y:S08]  /*0020*/  S2UR UR4, SR_CTAID.X ;  /* 0x00000000000479c3 */ /* 0x000e700000002500 */
[----:B------:R-:W2:Y:S01]  /*0030*/  LDC R9, c[0x0][0x388] ;  /* 0x0000e200ff097b82 */ /* 0x000ea20000000800 */
[----:B0-----:R-:W0:Y:S01]  /*0040*/  I2F.U32.RP R0, R7 ;  /* 0x0000000700007306 */ /* 0x001e220000209000 */
[----:B------:R-:W-:-:S07]  /*0050*/  ISETP.NE.U32.AND P2, PT, R7, RZ, PT ;  /* 0x000000ff0700720c */ /* 0x000fce0003f45070 */
[----:B0-----:R-:W0:Y:S02]  /*0060*/  MUFU.RCP R0, R0 ;  /* 0x0000000000007308 */ /* 0x001e240000001000 */
[----:B0-----:R-:W-:-:S06]  /*0070*/  IADD3 R2, PT, PT, R0, 0xffffffe, RZ ;  /* 0x0ffffffe00027810 */ /* 0x001fcc0007ffe0ff */
[----:B------:R0:W3:Y:S02]  /*0080*/  F2I.FTZ.U32.TRUNC.NTZ R3, R2 ;  /* 0x0000000200037305 */ /* 0x0000e4000021f000 */
[----:B0-----:R-:W-:Y:S02]  /*0090*/  HFMA2 R2, -RZ, RZ, 0, 0 ;  /* 0x00000000ff027431 */ /* 0x001fe400000001ff */
[----:B---3--:R-:W-:-:S04]  /*00a0*/  IMAD.MOV R4, RZ, RZ, -R3 ;  /* 0x000000ffff047224 */ /* 0x008fc800078e0a03 */
[----:B------:R-:W-:-:S04]  /*00b0*/  IMAD R5, R4, R7, RZ ;  /* 0x0000000704057224 */ /* 0x000fc800078e02ff */
[----:B------:R-:W-:Y:S02]  /*00c0*/  IMAD.HI.U32 R3, R3, R5, R2 ;  /* 0x0000000503037227 */ /* 0x000fe400078e0002 */
[----:B------:R-:W0:Y:S04]  /*00d0*/  S2R R5, SR_TID.X ;  /* 0x0000000000057919 */ /* 0x000e280000002100 */
[----:B-1----:R-:W-:-:S04]  /*00e0*/  IMAD.HI.U32 R3, R3, UR4, RZ ;  /* 0x0000000403037c27 */ /* 0x002fc8000f8e00ff */
[----:B------:R-:W-:-:S04]  /*00f0*/  IMAD.MOV R4, RZ, RZ, -R3 ;  /* 0x000000ffff047224 */ /* 0x000fc800078e0a03 */
[----:B------:R-:W-:-:S05]  /*0100*/  IMAD R0, R7, R4, UR4 ;  /* 0x0000000407007e24 */ /* 0x000fca000f8e0204 */
[----:B------:R-:W-:-:S13]  /*0110*/  ISETP.GE.U32.AND P0, PT, R0, R7, PT ;  /* 0x000000070000720c */ /* 0x000fda0003f06070 */
[----:B------:R-:W-:Y:S01]  /*0120*/  @P0 IADD3 R0, PT, PT, R0, -R7, RZ ;  /* 0x8000000700000210 */ /* 0x000fe20007ffe0ff */
[----:B------:R-:W-:-:S03]  /*0130*/  @P0 VIADD R3, R3, 0x1 ;  /* 0x0000000103030836 */ /* 0x000fc60000000000 */
[----:B------:R-:W-:-:S13]  /*0140*/  ISETP.GE.U32.AND P1, PT, R0, R7, PT ;  /* 0x000000070000720c */ /* 0x000fda0003f26070 */
[----:B------:R-:W-:Y:S02]  /*0150*/  @P1 IADD3 R3, PT, PT, R3, 0x1, RZ ;  /* 0x0000000103031810 */ /* 0x000fe40007ffe0ff */
[----:B------:R-:W-:-:S05]  /*0160*/  @!P2 LOP3.LUT R3, RZ, R7, RZ, 0x33, !PT ;  /* 0x00000007ff03a212 */ /* 0x000fca00078e33ff */
[----:B------:R-:W-:-:S04]  /*0170*/  IMAD.MOV R0, RZ, RZ, -R3 ;  /* 0x000000ffff007224 */ /* 0x000fc800078e0a03 */
[----:B------:R-:W-:-:S04]  /*0180*/  IMAD R0, R7, R0, UR4 ;  /* 0x0000000407007e24 */ /* 0x000fc8000f8e0200 */
[-C--:B--2---:R-:W-:Y:S02]  /*0190*/  IMAD R0, R3, R9.reuse, R0 ;  /* 0x0000000903007224 */ /* 0x084fe400078e0200 */
[----:B------:R-:W-:Y:S02]  /*01a0*/  IMAD R3, R9, R9, RZ ;  /* 0x0000000909037224 */ /* 0x000fe400078e02ff */
[----:B0-----:R-:W-:-:S05]  /*01b0*/  IMAD R2, R0, 0x32, R5 ;  /* 0x0000003200027824 */ /* 0x001fca00078e0205 */
[----:B------:R-:W-:-:S13]  /*01c0*/  ISETP.GE.AND P0, PT, R2, R3, PT ;  /* 0x000000030200720c */ /* 0x000fda0003f06270 */
[----:B------:R-:W-:Y:S05]  /*01d0*/  @P0 EXIT ;  /* 0x000000000000094d */ /* 0x000fea0003800000 */
[----:B------:R-:W-:-:S13]  /*01e0*/  ISETP.GE.AND P0, PT, R9, 0x1, PT ;  /* 0x000000010900780c */ /* 0x000fda0003f06270 */
[----:B------:R-:W-:Y:S05]  /*01f0*/  @!P0 EXIT ;  /* 0x000000000000894d */ /* 0x000fea0003800000 */
[----:B------:R-:W-:Y:S01]  /*0200*/  IABS R0, R9 ;  /* 0x0000000900007213 */ /* 0x000fe20000000000 */
[----:B------:R-:W-:Y:S01]  /*0210*/  IMAD R4, R9, 0x32, R2 ;  /* 0x0000003209047824 */ /* 0x000fe200078e0202 */
[----:B------:R-:W0:Y:S02]  /*0220*/  LDCU.64 UR4, c[0x0][0x358] ;  /* 0x00006b00ff0477ac */ /* 0x000e240008000a00 */
[----:B------:R-:W1:Y:S02]  /*0230*/  I2F.RP R6, R0 ;  /* 0x0000000000067306 */ /* 0x000e640000209400 */
[----:B------:R-:W-:Y:S01]  /*0240*/  VIMNMX R3, PT, PT, R3, R4, PT ;  /* 0x0000000403037248 */ /* 0x000fe20003fe0100 */
[----:B------:R-:W-:-:S05]  /*0250*/  IMAD.MOV.U32 R4, RZ, RZ, RZ ;  /* 0x000000ffff047224 */ /* 0x000fca00078e00ff */
[----:B-1----:R-:W1:Y:S02]  /*0260*/  MUFU.RCP R6, R6 ;  /* 0x0000000600067308 */ /* 0x002e640000001000 */
[----:B-1----:R-:W-:-:S06]  /*0270*/  IADD3 R7, PT, PT, R6, 0xffffffe, RZ ;  /* 0x0ffffffe06077810 */ /* 0x002fcc0007ffe0ff */
[----:B------:R-:W1:Y:S02]  /*0280*/  F2I.FTZ.U32.TRUNC.NTZ R5, R7 ;  /* 0x0000000700057305 */ /* 0x000e64000021f000 */
[----:B-1----:R-:W-:-:S05]  /*0290*/  IADD3 R11, PT, PT, RZ, -R5, RZ ;  /* 0x80000005ff0b7210 */ /* 0x002fca0007ffe0ff */
[----:B------:R-:W-:-:S04]  /*02a0*/  IMAD R11, R11, R0, RZ ;  /* 0x000000000b0b7224 */ /* 0x000fc800078e02ff */
[----:B------:R-:W-:Y:S01]  /*02b0*/  IMAD.HI.U32 R4, R5, R11, R4 ;  /* 0x0000000b05047227 */ /* 0x000fe200078e0004 */
[----:B0-----:R-:W-:-:S07]  /*02c0*/  IADD3 R5, PT, PT, R9, -0x2, RZ ;  /* 0xfffffffe09057810 */ /* 0x001fce0007ffe0ff */
.L_x_2:
[----:B0-2---:R-:W0:Y:S01]  /*02d0*/  LDC R7, c[0x0][0x388] ;  /* 0x0000e200ff077b82 */ /* 0x005e220000000800 */
[----:B-1----:R-:W-:-:S05]  /*02e0*/  IABS R9, R2 ;  /* 0x0000000200097213 */ /* 0x002fca0000000000 */
[----:B------:R-:W-:-:S05]  /*02f0*/  IMAD.HI.U32 R4, R4, R9, RZ ;  /* 0x0000000904047227 */ /* 0x000fca00078e00ff */
[----:B------:R-:W-:Y:S02]  /*0300*/  IADD3 R6, PT, PT, -R4, RZ, RZ ;  /* 0x000000ff04067210 */ /* 0x000fe40007ffe1ff */
[-C--:B0-----:R-:W-:Y:S02]  /*0310*/  IABS R23, R7.reuse ;  /* 0x0000000700177213 */ /* 0x081fe40000000000 */
[----:B------:R-:W-:-:S03]  /*0320*/  LOP3.LUT R11, RZ, R7, RZ, 0x33, !PT ;  /* 0x00000007ff0b7212 */ /* 0x000fc600078e33ff */
[----:B------:R-:W-:Y:S02]  /*0330*/  IMAD R9, R23, R6, R9 ;  /* 0x0000000617097224 */ /* 0x000fe400078e0209 */
[----:B------:R-:W0:Y:S03]  /*0340*/  I2F.RP R6, R23 ;  /* 0x0000001700067306 */ /* 0x000e260000209400 */
[----:B------:R-:W-:-:S05]  /*0350*/  ISETP.GT.U32.AND P1, PT, R0, R9, PT ;  /* 0x000000090000720c */ /* 0x000fca0003f24070 */
[----:B0-----:R-:W0:Y:S08]  /*0360*/  MUFU.RCP R6, R6 ;  /* 0x0000000600067308 */ /* 0x001e300000001000 */
[----:B------:R-:W-:Y:S01]  /*0370*/  @!P1 IMAD.IADD R9, R9, 0x1, -R23 ;  /* 0x0000000109099824 */ /* 0x000fe200078e0a17 */
[----:B------:R-:W-:-:S04]  /*0380*/  @!P1 IADD3 R4, PT, PT, R4, 0x1, RZ ;  /* 0x0000000104049810 */ /* 0x000fc80007ffe0ff */
[----:B------:R-:W-:Y:S02]  /*0390*/  ISETP.GE.U32.AND P0, PT, R9, R0, PT ;  /* 0x000000000900720c */ /* 0x000fe40003f06070 */
[----:B------:R-:W-:-:S04]  /*03a0*/  LOP3.LUT R0, R2, R7, RZ, 0x3c, !PT ;  /* 0x0000000702007212 */ /* 0x000fc800078e3cff */
[----:B------:R-:W-:Y:S02]  /*03b0*/  ISETP.GE.AND P2, PT, R0, RZ, PT ;  /* 0x000000ff0000720c */ /* 0x000fe40003f46270 */
[----:B0-----:R-:W-:-:S05]  /*03c0*/  IADD3 R12, PT, PT, R6, 0xffffffe, RZ ;  /* 0x0ffffffe060c7810 */ /* 0x001fca0007ffe0ff */
[----:B------:R-:W-:Y:S01]  /*03d0*/  @P0 VIADD R4, R4, 0x1 ;  /* 0x0000000104040836 */ /* 0x000fe20000000000 */
[----:B------:R-:W-:Y:S01]  /*03e0*/  ISETP.NE.AND P0, PT, R7, RZ, PT ;  /* 0x000000ff0700720c */ /* 0x000fe20003f05270 */
[----:B------:R0:W1:Y:S04]  /*03f0*/  F2I.FTZ.U32.TRUNC.NTZ R13, R12 ;  /* 0x0000000c000d7305 */ /* 0x000068000021f000 */
[----:B------:R-:W-:-:S04]  /*0400*/  @!P2 IADD3 R4, PT, PT, -R4, RZ, RZ ;  /* 0x000000ff0404a210 */ /* 0x000fc80007ffe1ff */
[----:B------:R-:W-:Y:S01]  /*0410*/  SEL R6, R11, R4, !P0 ;  /* 0x000000040b067207 */ /* 0x000fe20004000000 */
[----:B0-----:R-:W-:-:S03]  /*0420*/  IMAD.MOV.U32 R12, RZ, RZ, RZ ;  /* 0x000000ffff0c7224 */ /* 0x001fc600078e00ff */
[----:B------:R-:W-:Y:S02]  /*0430*/  IADD3 R8, PT, PT, -R6, RZ, RZ ;  /* 0x000000ff06087210 */ /* 0x000fe40007ffe1ff */
[----:B------:R-:W-:Y:S01]  /*0440*/  IADD3 R26, PT, PT, R5, R6, RZ ;  /* 0x00000006051a7210 */ /* 0x000fe20007ffe0ff */
[----:B-1----:R-:W-:Y:S02]  /*0450*/  IMAD.MOV R0, RZ, RZ, -R13 ;  /* 0x000000ffff007224 */ /* 0x002fe400078e0a0d */
[----:B------:R-:W-:Y:S01]  /*0460*/  IMAD R8, R7, R8, R2 ;  /* 0x0000000807087224 */ /* 0x000fe200078e0202 */
[----:B------:R-:W-:Y:S01]  /*0470*/  IABS R14, R26 ;  /* 0x0000001a000e7213 */ /* 0x000fe20000000000 */
[----:B------:R-:W-:-:S03]  /*0480*/  IMAD R15, R0, R23, RZ ;  /* 0x00000017000f7224 */ /* 0x000fc600078e02ff */
[----:B------:R-:W-:Y:S01]  /*0490*/  IADD3 R9, PT, PT, R5, R8, RZ ;  /* 0x0000000805097210 */ /* 0x000fe20007ffe0ff */
[----:B------:R-:W-:Y:S01]  /*04a0*/  IMAD.HI.U32 R4, R13, R15, R12 ;  /* 0x0000000f0d047227 */ /* 0x000fe200078e000c */
[----:B------:R-:W-:Y:S02]  /*04b0*/  IADD3 R15, PT, PT, R26, 0x1, RZ ;  /* 0x000000011a0f7810 */ /* 0x000fe40007ffe0ff */
[----:B------:R-:W-:Y:S02]  /*04c0*/  IABS R0, R9 ;  /* 0x0000000900007213 */ /* 0x000fe40000000000 */
[----:B------:R-:W-:Y:S01]  /*04d0*/  IABS R16, R15 ;  /* 0x0000000f00107213 */ /* 0x000fe20000000000 */
[----:B------:R-:W-:Y:S01]  /*04e0*/  IMAD.HI.U32 R10, R4, R14, RZ ;  /* 0x0000000e040a7227 */ /* 0x000fe200078e00ff */
[----:B------:R-:W-:-:S03]  /*04f0*/  MOV R12, R0 ;  /* 0x00000000000c7202 */ /* 0x000fc60000000f00 */
[----:B------:R-:W-:Y:S02]  /*0500*/  IMAD.MOV R10, RZ, RZ, -R10 ;  /* 0x000000ffff0a7224 */ /* 0x000fe400078e0a0a */
[----:B------:R-:W-:-:S04]  /*0510*/  IMAD.HI.U32 R0, R4, R12, RZ ;  /* 0x0000000c04007227 */ /* 0x000fc800078e00ff */
[----:B------:R-:W-:Y:S01]  /*0520*/  IMAD R14, R23, R10, R14 ;  /* 0x0000000a170e7224 */ /* 0x000fe200078e020e */
[----:B------:R-:W-:-:S05]  /*0530*/  IADD3 R0, PT, PT, -R0, RZ, RZ ;  /* 0x000000ff00007210 */ /* 0x000fca0007ffe1ff */
[----:B------:R-:W-:Y:S01]  /*0540*/  IMAD R10, R23, R0, R12 ;  /* 0x00000000170a7224 */ /* 0x000fe200078e020c */
[----:B------:R-:W-:Y:S01]  /*0550*/  MOV R0, R23 ;  /* 0x0000001700007202 */ /* 0x000fe20000000f00 */
[----:B------:R-:W-:-:S03]  /*0560*/  IMAD.HI.U32 R12, R4, R16, RZ ;  /* 0x00000010040c7227 */ /* 0x000fc600078e00ff */
[C---:B------:R-:W-:Y:S01]  /*0570*/  ISETP.GT.U32.AND P2, PT, R0.reuse, R14, PT ;  /* 0x0000000e0000720c */ /* 0x040fe20003f44070 */
[----:B------:R-:W-:Y:S01]  /*0580*/  IMAD.MOV R12, RZ, RZ, -R12 ;  /* 0x000000ffff0c7224 */ /* 0x000fe200078e0a0c */
[----:B------:R-:W-:-:S03]  /*0590*/  ISETP.GT.U32.AND P1, PT, R0, R10, PT ;  /* 0x0000000a0000720c */ /* 0x000fc60003f24070 */
[----:B------:R-:W-:Y:S02]  /*05a0*/  IMAD R16, R23, R12, R16 ;  /* 0x0000000c17107224 */ /* 0x000fe400078e0210 */
[----:B------:R-:W0:Y:S03]  /*05b0*/  LDC.64 R12, c[0x0][0x390] ;  /* 0x0000e400ff0c7b82 */ /* 0x000e260000000a00 */
[----:B------:R-:W-:-:S03]  /*05c0*/  ISETP.GT.U32.AND P5, PT, R0, R16, PT ;  /* 0x000000100000720c */ /* 0x000fc60003fa4070 */
[-C--:B------:R-:W-:Y:S02]  /*05d0*/  @!P2 IADD3 R14, PT, PT, R14, -R23.reuse, RZ ;  /* 0x800000170e0ea210 */ /* 0x080fe40007ffe0ff */
[----:B------:R-:W-:Y:S02]  /*05e0*/  @!P1 IADD3 R10, PT, PT, R10, -R23, RZ ;  /* 0x800000170a0a9210 */ /* 0x000fe40007ffe0ff */
[C---:B------:R-:W-:Y:S02]  /*05f0*/  ISETP.GT.U32.AND P4, PT, R0.reuse, R14, PT ;  /* 0x0000000e0000720c */ /* 0x040fe40003f84070 */
[----:B------:R-:W-:Y:S02]  /*0600*/  ISETP.GT.U32.AND P3, PT, R0, R10, PT ;  /* 0x0000000a0000720c */ /* 0x000fe40003f64070 */
[----:B------:R-:W-:Y:S02]  /*0610*/  ISETP.GE.AND P2, PT, R26, RZ, PT ;  /* 0x000000ff1a00720c */ /* 0x000fe40003f46270 */
[----:B------:R-:W-:Y:S01]  /*0620*/  ISETP.GE.AND P1, PT, R9, RZ, PT ;  /* 0x000000ff0900720c */ /* 0x000fe20003f26270 */
[----:B------:R-:W-:-:S06]  /*0630*/  @!P5 IMAD.IADD R16, R16, 0x1, -R23 ;  /* 0x000000011010d824 */ /* 0x000fcc00078e0a17 */
[-C--:B------:R-:W-:Y:S02]  /*0640*/  @!P4 IADD3 R14, PT, PT, R14, -R23.reuse, RZ ;  /* 0x800000170e0ec210 */ /* 0x080fe40007ffe0ff */
[----:B------:R-:W-:Y:S02]  /*0650*/  @!P3 IADD3 R10, PT, PT, R10, -R23, RZ ;  /* 0x800000170a0ab210 */ /* 0x000fe40007ffe0ff */
[----:B------:R-:W-:Y:S01]  /*0660*/  ISETP.GT.U32.AND P3, PT, R0, R16, PT ;  /* 0x000000100000720c */ /* 0x000fe20003f64070 */
[----:B------:R-:W-:Y:S01]  /*0670*/  @!P2 IMAD.MOV R14, RZ, RZ, -R14 ;  /* 0x000000ffff0ea224 */ /* 0x000fe200078e0a0e */
[----:B------:R-:W-:Y:S02]  /*0680*/  @!P1 IADD3 R10, PT, PT, -R10, RZ, RZ ;  /* 0x000000ff0a0a9210 */ /* 0x000fe40007ffe1ff */
[----:B------:R-:W-:Y:S02]  /*0690*/  ISETP.GE.AND P1, PT, R15, RZ, PT ;  /* 0x000000ff0f00720c */ /* 0x000fe40003f26270 */
[----:B------:R-:W-:-:S02]  /*06a0*/  SEL R24, R11, R14, !P0 ;  /* 0x0000000e0b187207 */ /* 0x000fc40004000000 */
[----:B------:R-:W-:Y:S01]  /*06b0*/  SEL R25, R11, R10, !P0 ;  /* 0x0000000a0b197207 */ /* 0x000fe20004000000 */
[----:B------:R-:W1:Y:S04]  /*06c0*/  LDC.64 R14, c[0x0][0x3a0] ;  /* 0x0000e800ff0e7b82 */ /* 0x000e680000000a00 */
[----:B------:R-:W-:Y:S01]  /*06d0*/  IMAD R29, R25, R7, R24 ;  /* 0x00000007191d7224 */ /* 0x000fe200078e0218 */
[----:B------:R-:W-:-:S03]  /*06e0*/  @!P3 IADD3 R16, PT, PT, R16, -R23, RZ ;  /* 0x800000171010b210 */ /* 0x000fc60007ffe0ff */
[----:B0-----:R-:W-:-:S04]  /*06f0*/  IMAD.WIDE R28, R29, 0x4, R12 ;  /* 0x000000041d1c7825 */ /* 0x001fc800078e020c */
[----:B------:R-:W-:Y:S02]  /*0700*/  @!P1 IMAD.MOV R16, RZ, RZ, -R16 ;  /* 0x000000ffff109224 */ /* 0x000fe400078e0a10 */
[----:B------:R0:W2:Y:S03]  /*0710*/  LDG.E R29, desc[UR4][R28.64] ;  /* 0x000000041c1d7981 */ /* 0x0000a6000c1e1900 */
[----:B0-----:R-:W-:Y:S01]  /*0720*/  SEL R28, R11, R16, !P0 ;  /* 0x000000100b1c7207 */ /* 0x001fe20004000000 */
[----:B-1----:R-:W3:Y:S04]  /*0730*/  LDG.E.64 R20, desc[UR4][R14.64] ;  /* 0x000000040e147981 */ /* 0x002ee8000c1e1b00 */
[----:B------:R-:W-:-:S04]  /*0740*/  IMAD R17, R25, R7, R28 ;  /* 0x0000000719117224 */ /* 0x000fc800078e021c */
[----:B------:R-:W-:-:S05]  /*0750*/  IMAD.WIDE R16, R17, 0x4, R12 ;  /* 0x0000000411107825 */ /* 0x000fca00078e020c */
[----:B------:R-:W4:Y:S04]  /*0760*/  LDG.E R10, desc[UR4][R16.64] ;  /* 0x00000004100a7981 */ /* 0x000f28000c1e1900 */
[----:B------:R-:W5:Y:S01]  /*0770*/  LDG.E.64 R16, desc[UR4][R14.64+0x8] ;  /* 0x000008040e107981 */ /* 0x000f62000c1e1b00 */
[----:B--2---:R-:W3:Y:S02]  /*0780*/  I2F.F64 R18, R29 ;  /* 0x0000001d00127312 */ /* 0x004ee40000201c00 */
[----:B---3--:R-:W-:-:S06]  /*0790*/  DFMA R20, R18, R20, RZ ;  /* 0x000000141214722b */ /* 0x008fcc00000000ff */
[----:B----4-:R-:W5:Y:S02]  /*07a0*/  I2F.F64 R18, R10 ;  /* 0x0000000a00127312 */ /* 0x010f640000201c00 */
[----:B-----5:R-:W-:Y:S01]  /*07b0*/  DFMA R20, R18, R16, R20 ;  /* 0x000000101214722b */ /* 0x020fe20000000014 */
[----:B------:R-:W-:-:S04]  /*07c0*/  IADD3 R18, PT, PT, R6, R7, RZ ;  /* 0x0000000706127210 */ /* 0x000fc80007ffe0ff */
[----:B------:R-:W-:-:S05]  /*07d0*/  IABS R22, R18 ;  /* 0x0000001200167213 */ /* 0x000fca0000000000 */
[----:B------:R-:W-:-:S05]  /*07e0*/  IMAD.HI.U32 R19, R4, R22, RZ ;  /* 0x0000001604137227 */ /* 0x000fca00078e00ff */
[----:B------:R-:W-:-:S05]  /*07f0*/  IADD3 R19, PT, PT, -R19, RZ, RZ ;  /* 0x000000ff13137210 */ /* 0x000fca0007ffe1ff */
[----:B------:R-:W-:-:S05]  /*0800*/  IMAD R16, R23, R19, R22 ;  /* 0x0000001317107224 */ /* 0x000fca00078e0216 */
[----:B------:R-:W-:Y:S02]  /*0810*/  ISETP.GT.U32.AND P1, PT, R0, R16, PT ;  /* 0x000000100000720c */ /* 0x000fe40003f24070 */
[----:B------:R-:W-:-:S11]  /*0820*/  ISETP.GE.AND P2, PT, R18, RZ, PT ;  /* 0x000000ff1200720c */ /* 0x000fd60003f46270 */
[----:B------:R-:W-:-:S05]  /*0830*/  @!P1 IMAD.IADD R16, R16, 0x1, -R23 ;  /* 0x0000000110109824 */ /* 0x000fca00078e0a17 */
[----:B------:R-:W-:-:S13]  /*0840*/  ISETP.GT.U32.AND P1, PT, R0, R16, PT ;  /* 0x000000100000720c */ /* 0x000fda0003f24070 */
[----:B------:R-:W-:-:S04]  /*0850*/  @!P1 IADD3 R16, PT, PT, R16, -R23, RZ ;  /* 0x8000001710109210 */ /* 0x000fc80007ffe0ff */
[----:B------:R-:W-:-:S04]  /*0860*/  @!P2 IADD3 R16, PT, PT, -R16, RZ, RZ ;  /* 0x000000ff1010a210 */ /* 0x000fc80007ffe1ff */
[----:B------:R-:W-:-:S05]  /*0870*/  SEL R22, R11, R16, !P0 ;  /* 0x000000100b167207 */ /* 0x000fca0004000000 */
[----:B------:R-:W-:-:S04]  /*0880*/  IMAD R17, R25, R7, R22 ;  /* 0x0000000719117224 */ /* 0x000fc800078e0216 */
[----:B------:R-:W-:-:S05]  /*0890*/  IMAD.WIDE R16, R17, 0x4, R12 ;  /* 0x0000000411107825 */ /* 0x000fca00078e020c */
[----:B------:R-:W2:Y:S04]  /*08a0*/  LDG.E R18, desc[UR4][R16.64] ;  /* 0x0000000410127981 */ /* 0x000ea8000c1e1900 */
[----:B------:R-:W3:Y:S01]  /*08b0*/  LDG.E.64 R16, desc[UR4][R14.64+0x10] ;  /* 0x000010040e107981 */ /* 0x000ee2000c1e1b00 */
[----:B------:R-:W-:-:S05]  /*08c0*/  VIADD R10, R26, 0x3 ;  /* 0x000000031a0a7836 */ /* 0x000fca0000000000 */
[----:B------:R-:W-:Y:S02]  /*08d0*/  IABS R27, R10 ;  /* 0x0000000a001b7213 */ /* 0x000fe40000000000 */
[----:B------:R-:W-:Y:S01]  /*08e0*/  ISETP.GE.AND P2, PT, R10, RZ, PT ;  /* 0x000000ff0a00720c */ /* 0x000fe20003f46270 */
[----:B--2---:R-:W3:Y:S02]  /*08f0*/  I2F.F64 R18, R18 ;  /* 0x0000001200127312 */ /* 0x004ee40000201c00 */
[----:B---3--:R-:W-:Y:S01]  /*0900*/  DFMA R20, R18, R16, R20 ;  /* 0x000000101214722b */ /* 0x008fe20000000014 */
[----:B------:R-:W-:-:S05]  /*0910*/  IMAD.HI.U32 R19, R4, R27, RZ ;  /* 0x0000001b04137227 */ /* 0x000fca00078e00ff */
[----:B------:R-:W-:-:S05]  /*0920*/  IADD3 R19, PT, PT, -R19, RZ, RZ ;  /* 0x000000ff13137210 */ /* 0x000fca0007ffe1ff */
[----:B------:R-:W-:-:S05]  /*0930*/  IMAD R19, R23, R19, R27 ;  /* 0x0000001317137224 */ /* 0x000fca00078e021b */
[----:B------:R-:W-:-:S13]  /*0940*/  ISETP.GT.U32.AND P1, PT, R0, R19, PT ;  /* 0x000000130000720c */ /* 0x000fda0003f24070 */
[----:B------:R-:W-:-:S04]  /*0950*/  @!P1 IADD3 R19, PT, PT, R19, -R23, RZ ;  /* 0x8000001713139210 */ /* 0x000fc80007ffe0ff */
[----:B------:R-:W-:-:S13]  /*0960*/  ISETP.GT.U32.AND P1, PT, R0, R19, PT ;  /* 0x000000130000720c */ /* 0x000fda0003f24070 */
[----:B------:R-:W-:-:S05]  /*0970*/  @!P1 IMAD.IADD R19, R19, 0x1, -R23 ;  /* 0x0000000113139824 */ /* 0x000fca00078e0a17 */
[----:B------:R-:W-:-:S04]  /*0980*/  @!P2 IADD3 R19, PT, PT, -R19, RZ, RZ ;  /* 0x000000ff1313a210 */ /* 0x000fc80007ffe1ff */
[----:B------:R-:W-:-:S05]  /*0990*/  SEL R10, R11, R19, !P0 ;  /* 0x000000130b0a7207 */ /* 0x000fca0004000000 */
[----:B------:R-:W-:-:S04]  /*09a0*/  IMAD R17, R25, R7, R10 ;  /* 0x0000000719117224 */ /* 0x000fc800078e020a */
[----:B------:R-:W-:-:S05]  /*09b0*/  IMAD.WIDE R16, R17, 0x4, R12 ;  /* 0x0000000411107825 */ /* 0x000fca00078e020c */
[----:B------:R-:W2:Y:S04]  /*09c0*/  LDG.E R18, desc[UR4][R16.64] ;  /* 0x0000000410127981 */ /* 0x000ea8000c1e1900 */
[----:B------:R-:W3:Y:S01]  /*09d0*/  LDG.E.64 R16, desc[UR4][R14.64+0x18] ;  /* 0x000018040e107981 */ /* 0x000ee2000c1e1b00 */
[----:B------:R-:W-:-:S04]  /*09e0*/  IADD3 R26, PT, PT, R26, 0x4, RZ ;  /* 0x000000041a1a7810 */ /* 0x000fc80007ffe0ff */
[----:B------:R-:W-:Y:S02]  /*09f0*/  IABS R27, R26 ;  /* 0x0000001a001b7213 */ /* 0x000fe40000000000 */
[----:B------:R-:W-:Y:S01]  /*0a00*/  ISETP.GE.AND P2, PT, R26, RZ, PT ;  /* 0x000000ff1a00720c */ /* 0x000fe20003f46270 */
[----:B--2---:R-:W3:Y:S02]  /*0a10*/  I2F.F64 R18, R18 ;  /* 0x0000001200127312 */ /* 0x004ee40000201c00 */
[----:B---3--:R-:W-:Y:S01]  /*0a20*/  DFMA R20, R18, R16, R20 ;  /* 0x000000101214722b */ /* 0x008fe20000000014 */
[----:B------:R-:W-:-:S04]  /*0a30*/  IMAD.HI.U32 R19, R4, R27, RZ ;  /* 0x0000001b04137227 */ /* 0x000fc800078e00ff */
[----:B------:R-:W-:-:S04]  /*0a40*/  IMAD.MOV R19, RZ, RZ, -R19 ;  /* 0x000000ffff137224 */ /* 0x000fc800078e0a13 */
[----:B------:R-:W-:-:S05]  /*0a50*/  IMAD R19, R23, R19, R27 ;  /* 0x0000001317137224 */ /* 0x000fca00078e021b */
[----:B------:R-:W-:-:S13]  /*0a60*/  ISETP.GT.U32.AND P1, PT, R0, R19, PT ;  /* 0x000000130000720c */ /* 0x000fda0003f24070 */
[----:B------:R-:W-:-:S04]  /*0a70*/  @!P1 IADD3 R19, PT, PT, R19, -R23, RZ ;  /* 0x8000001713139210 */ /* 0x000fc80007ffe0ff */
[----:B------:R-:W-:-:S13]  /*0a80*/  ISETP.GT.U32.AND P1, PT, R0, R19, PT ;  /* 0x000000130000720c */ /* 0x000fda0003f24070 */
[----:B------:R-:W-:-:S05]  /*0a90*/  @!P1 IADD3 R19, PT, PT, R19, -R23, RZ ;  /* 0x8000001713139210 */ /* 0x000fca0007ffe0ff */
[----:B------:R-:W-:-:S05]  /*0aa0*/  @!P2 IMAD.MOV R19, RZ, RZ, -R19 ;  /* 0x000000ffff13a224 */ /* 0x000fca00078e0a13 */
[----:B------:R-:W-:-:S05]  /*0ab0*/  SEL R26, R11, R19, !P0 ;  /* 0x000000130b1a7207 */ /* 0x000fca0004000000 */
[----:B------:R-:W-:-:S04]  /*0ac0*/  IMAD R17, R25, R7, R26 ;  /* 0x0000000719117224 */ /* 0x000fc800078e021a */
[----:B------:R-:W-:-:S05]  /*0ad0*/  IMAD.WIDE R16, R17, 0x4, R12 ;  /* 0x0000000411107825 */ /* 0x000fca00078e020c */
[----:B------:R-:W2:Y:S04]  /*0ae0*/  LDG.E R18, desc[UR4][R16.64] ;  /* 0x0000000410127981 */ /* 0x000ea8000c1e1900 */
[----:B------:R-:W3:Y:S01]  /*0af0*/  LDG.E.64 R16, desc[UR4][R14.64+0x20] ;  /* 0x000020040e107981 */ /* 0x000ee2000c1e1b00 */
[----:B--2---:R-:W3:Y:S02]  /*0b00*/  I2F.F64 R18, R18 ;  /* 0x0000001200127312 */ /* 0x004ee40000201c00 */
[----:B---3--:R-:W-:Y:S01]  /*0b10*/  DFMA R20, R18, R16, R20 ;  /* 0x000000101214722b */ /* 0x008fe20000000014 */
[----:B------:R-:W-:-:S04]  /*0b20*/  IADD3 R19, PT, PT, R9, 0x1, RZ ;  /* 0x0000000109137810 */ /* 0x000fc80007ffe0ff */
        /* <DEDUP_REMOVED lines=15> */
[----:B--2---:R-:W3:Y:S02]  /*0c20*/  I2F.F64 R18, R27 ;  /* 0x0000001b00127312 */ /* 0x004ee40000201c00 */
[----:B---3--:R-:W-:Y:S01]  /*0c30*/  DFMA R20, R18, R16, R20 ;  /* 0x000000101214722b */ /* 0x008fe20000000014 */
[----:B------:R-:W-:-:S04]  /*0c40*/  IMAD R19, R25, R7, R28 ;  /* 0x0000000719137224 */ /* 0x000fc800078e021c */
[----:B------:R-:W-:Y:S02]  /*0c50*/  IMAD.WIDE R16, R19, 0x4, R12 ;  /* 0x0000000413107825 */ /* 0x000fe400078e020c */
[----:B------:R-:W2:Y:S04]  /*0c60*/  LDG.E.64 R18, desc[UR4][R14.64+0x30] ;  /* 0x000030040e127981 */ /* 0x000ea8000c1e1b00 */
[----:B------:R-:W3:Y:S02]  /*0c70*/  LDG.E R29, desc[UR4][R16.64] ;  /* 0x00000004101d7981 */ /* 0x000ee4000c1e1900 */
[----:B---3--:R-:W2:Y:S02]  /*0c80*/  I2F.F64 R16, R29 ;  /* 0x0000001d00107312 */ /* 0x008ea40000201c00 */
[----:B--2---:R-:W-:Y:S01]  /*0c90*/  DFMA R18, R16, R18, R20 ;  /* 0x000000121012722b */ /* 0x004fe20000000014 */
[----:B------:R-:W-:-:S04]  /*0ca0*/  IMAD R21, R25, R7, R22 ;  /* 0x0000000719157224 */ /* 0x000fc800078e0216 */
[----:B------:R-:W-:-:S05]  /*0cb0*/  IMAD.WIDE R20, R21, 0x4, R12 ;  /* 0x0000000415147825 */ /* 0x000fca00078e020c */
[----:B------:R-:W2:Y:S04]  /*0cc0*/  LDG.E R27, desc[UR4][R20.64] ;  /* 0x00000004141b7981 */ /* 0x000ea8000c1e1900 */
[----:B------:R-:W3:Y:S01]  /*0cd0*/  LDG.E.64 R20, desc[UR4][R14.64+0x38] ;  /* 0x000038040e147981 */ /* 0x000ee2000c1e1b00 */
[----:B--2---:R-:W3:Y:S02]  /*0ce0*/  I2F.F64 R16, R27 ;  /* 0x0000001b00107312 */ /* 0x004ee40000201c00 */
[----:B---3--:R-:W-:Y:S01]  /*0cf0*/  DFMA R20, R16, R20, R18 ;  /* 0x000000141014722b */ /* 0x008fe20000000012 */
[----:B------:R-:W-:-:S04]  /*0d00*/  IMAD R19, R25, R7, R10 ;  /* 0x0000000719137224 */ /* 0x000fc800078e020a */
[----:B------:R-:W-:-:S05]  /*0d10*/  IMAD.WIDE R16, R19, 0x4, R12 ;  /* 0x0000000413107825 */ /* 0x000fca00078e020c */
[----:B------:R-:W2:Y:S04]  /*0d20*/  LDG.E R27, desc[UR4][R16.64] ;  /* 0x00000004101b7981 */ /* 0x000ea8000c1e1900 */
[----:B------:R-:W3:Y:S01]  /*0d30*/  LDG.E.64 R16, desc[UR4][R14.64+0x40] ;  /* 0x000040040e107981 */ /* 0x000ee2000c1e1b00 */
[----:B------:R-:W-:Y:S01]  /*0d40*/  IMAD R25, R25, R7, R26 ;  /* 0x0000000719197224 */ /* 0x000fe200078e021a */
[----:B--2---:R-:W3:Y:S02]  /*0d50*/  I2F.F64 R18, R27 ;  /* 0x0000001b00127312 */ /* 0x004ee40000201c00 */
[----:B---3--:R-:W-:Y:S01]  /*0d60*/  DFMA R18, R18, R16, R20 ;  /* 0x000000101212722b */ /* 0x008fe20000000014 */
[----:B------:R-:W-:Y:S01]  /*0d70*/  IMAD.WIDE R20, R25, 0x4, R12 ;  /* 0x0000000419147825 */ /* 0x000fe200078e020c */
[----:B------:R-:W2:Y:S05]  /*0d80*/  LDG.E.64 R16, desc[UR4][R14.64+0x48] ;  /* 0x000048040e107981 */ /* 0x000eaa000c1e1b00 */
[----:B------:R-:W3:Y:S01]  /*0d90*/  LDG.E R20, desc[UR4][R20.64] ;  /* 0x0000000414147981 */ /* 0x000ee2000c1e1900 */
[----:B------:R-:W-:-:S05]  /*0da0*/  IMAD.IADD R25, R8, 0x1, R7 ;  /* 0x0000000108197824 */ /* 0x000fca00078e0207 */
[----:B------:R-:W-:Y:S01]  /*0db0*/  ISETP.GE.AND P2, PT, R25, RZ, PT ;  /* 0x000000ff1900720c */ /* 0x000fe20003f46270 */
[----:B---3--:R-:W2:Y:S02]  /*0dc0*/  I2F.F64 R20, R20 ;  /* 0x0000001400147312 */ /* 0x008ea40000201c00 */
[----:B--2---:R-:W-:Y:S01]  /*0dd0*/  DFMA R18, R20, R16, R18 ;  /* 0x000000101412722b */ /* 0x004fe20000000012 */
[----:B------:R-:W-:-:S05]  /*0de0*/  IABS R17, R25 ;  /* 0x0000001900117213 */ /* 0x000fca0000000000 */
        /* <DEDUP_REMOVED lines=31> */
[----:B------:R-:W-:-:S04]  /*0fe0*/  IADD3 R25, PT, PT, R9, 0x3, RZ ;  /* 0x0000000309197810 */ /* 0x000fc80007ffe0ff */
[----:B------:R-:W-:Y:S01]  /*0ff0*/  ISETP.GE.AND P2, PT, R25, RZ, PT ;  /* 0x000000ff1900720c */ /* 0x000fe20003f46270 */
[----:B---3--:R-:W2:Y:S02]  /*1000*/  I2F.F64 R20, R20 ;  /* 0x0000001400147312 */ /* 0x008ea40000201c00 */
[----:B--2---:R-:W-:Y:S01]  /*1010*/  DFMA R18, R20, R16, R18 ;  /* 0x000000101412722b */ /* 0x004fe20000000012 */
[----:B------:R-:W-:-:S05]  /*1020*/  IABS R17, R25 ;  /* 0x0000001900117213 */ /* 0x000fca0000000000 */
        /* <DEDUP_REMOVED lines=33> */
[----:B------:R-:W-:Y:S01]  /*1240*/  IMAD R21, R25, R7, R26 ;  /* 0x0000000719157224 */ /* 0x000fe200078e021a */
[----:B------:R-:W2:Y:S03]  /*1250*/  LDG.E.64 R18, desc[UR4][R14.64+0x98] ;  /* 0x000098040e127981 */ /* 0x000ea6000c1e1b00 */
[----:B------:R-:W-:-:S06]  /*1260*/  IMAD.WIDE R20, R21, 0x4, R12 ;  /* 0x0000000415147825 */ /* 0x000fcc00078e020c */
[----:B------:R-:W3:Y:S01]  /*1270*/  LDG.E R20, desc[UR4][R20.64] ;  /* 0x0000000414147981 */ /* 0x000ee2000c1e1900 */
[----:B------:R-:W-:-:S04]  /*1280*/  IADD3 R9, PT, PT, R9, 0x4, RZ ;  /* 0x0000000409097810 */ /* 0x000fc80007ffe0ff */
        /* <DEDUP_REMOVED lines=8> */
[----:B------:R-:W-:-:S05]  /*1310*/  @!P1 IMAD.IADD R18, R18, 0x1, -R23 ;  /* 0x0000000112129824 */ /* 0x000fca00078e0a17 */
[----:B------:R-:W-:-:S13]  /*1320*/  ISETP.GT.U32.AND P1, PT, R0, R18, PT ;  /* 0x000000120000720c */ /* 0x000fda0003f24070 */
[----:B------:R-:W-:-:S04]  /*1330*/  @!P1 IADD3 R18, PT, PT, R18, -R23, RZ ;  /* 0x8000001712129210 */ /* 0x000fc80007ffe0ff */
[----:B------:R-:W-:-:S04]  /*1340*/  @!P2 IADD3 R18, PT, PT, -R18, RZ, RZ ;  /* 0x000000ff1212a210 */ /* 0x000fc80007ffe1ff */
[----:B------:R-:W-:Y:S02]  /*1350*/  SEL R9, R11, R18, !P0 ;  /* 0x000000120b097207 */ /* 0x000fe40004000000 */
[----:B------:R-:W2:Y:S03]  /*1360*/  LDG.E.64 R18, desc[UR4][R14.64+0xa0] ;  /* 0x0000a0040e127981 */ /* 0x000ea6000c1e1b00 */
[----:B------:R-:W-:-:S04]  /*1370*/  IMAD R25, R9, R7, R24 ;  /* 0x0000000709197224 */ /* 0x000fc800078e0218 */
[----:B------:R-:W-:-:S06]  /*1380*/  IMAD.WIDE R24, R25, 0x4, R12 ;  /* 0x0000000419187825 */ /* 0x000fcc00078e020c */
[----:B------:R-:W3:Y:S01]  /*1390*/  LDG.E R24, desc[UR4][R24.64] ;  /* 0x0000000418187981 */ /* 0x000ee2000c1e1900 */
[----:B------:R-:W-:-:S04]  /*13a0*/  IMAD R21, R9, R7, R28 ;  /* 0x0000000709157224 */ /* 0x000fc800078e021c */
[----:B------:R-:W-:-:S04]  /*13b0*/  IMAD.WIDE R20, R21, 0x4, R12 ;  /* 0x0000000415147825 */ /* 0x000fc800078e020c */
[-C--:B------:R-:W-:Y:S02]  /*13c0*/  IMAD R29, R9, R7.reuse, R22 ;  /* 0x00000007091d7224 */ /* 0x080fe400078e0216 */
[----:B------:R-:W4:Y:S02]  /*13d0*/  LDG.E R20, desc[UR4][R20.64] ;  /* 0x0000000414147981 */ /* 0x000f24000c1e1900 */
[----:B------:R-:W-:Y:S02]  /*13e0*/  IMAD.WIDE R28, R29, 0x4, R12 ;  /* 0x000000041d1c7825 */ /* 0x000fe400078e020c */
[----:B------:R-:W5:Y:S02]  /*13f0*/  LDG.E.64 R22, desc[UR4][R14.64+0xa8] ;  /* 0x0000a8040e167981 */ /* 0x000f64000c1e1b00 */
[----:B------:R-:W-:Y:S02]  /*1400*/  IMAD R11, R9, R7, R10 ;  /* 0x00000007090b7224 */ /* 0x000fe400078e020a */
[----:B------:R-:W5:Y:S02]  /*1410*/  LDG.E R28, desc[UR4][R28.64] ;  /* 0x000000041c1c7981 */ /* 0x000f64000c1e1900 */
[----:B------:R-:W-:-:S04]  /*1420*/  IMAD.WIDE R10, R11, 0x4, R12 ;  /* 0x000000040b0a7825 */ /* 0x000fc800078e020c */
[----:B------:R-:W-:Y:S02]  /*1430*/  IMAD R27, R9, R7, R26 ;  /* 0x00000007091b7224 */ /* 0x000fe400078e021a */
[----:B------:R-:W5:Y:S02]  /*1440*/  LDG.E R10, desc[UR4][R10.64] ;  /* 0x000000040a0a7981 */ /* 0x000f64000c1e1900 */
[----:B------:R-:W-:-:S05]  /*1450*/  IMAD.WIDE R26, R27, 0x4, R12 ;  /* 0x000000041b1a7825 */ /* 0x000fca00078e020c */
[----:B------:R-:W5:Y:S04]  /*1460*/  LDG.E R9, desc[UR4][R26.64] ;  /* 0x000000041a097981 */ /* 0x000f68000c1e1900 */
[----:B------:R-:W5:Y:S01]  /*1470*/  LDG.E.64 R26, desc[UR4][R14.64+0xc0] ;  /* 0x0000c0040e1a7981 */ /* 0x000f62000c1e1b00 */
[----:B---3--:R-:W2:Y:S02]  /*1480*/  I2F.F64 R24, R24 ;  /* 0x0000001800187312 */ /* 0x008ea40000201c00 */
[----:B--2---:R-:W-:Y:S01]  /*1490*/  DFMA R18, R24, R18, R16 ;  /* 0x000000121812722b */ /* 0x004fe20000000010 */
[----:B------:R-:W2:Y:S04]  /*14a0*/  LDG.E.64 R16, desc[UR4][R14.64+0xb0] ;  /* 0x0000b0040e107981 */ /* 0x000ea8000c1e1b00 */
[----:B------:R-:W3:Y:S01]  /*14b0*/  LDG.E.64 R24, desc[UR4][R14.64+0xb8] ;  /* 0x0000b8040e187981 */ /* 0x000ee2000c1e1b00 */
[----:B----4-:R-:W0:Y:S08]  /*14c0*/  I2F.F64 R20, R20 ;  /* 0x0000001400147312 */ /* 0x010e300000201c00 */
[----:B-----5:R-:W2:Y:S01]  /*14d0*/  I2F.F64 R28, R28 ;  /* 0x0000001c001c7312 */ /* 0x020ea20000201c00 */
[----:B0-----:R-:W-:-:S07]  /*14e0*/  DFMA R18, R20, R22, R18 ;  /* 0x000000161412722b */ /* 0x001fce0000000012 */
[----:B------:R-:W3:Y:S01]  /*14f0*/  I2F.F64 R22, R10 ;  /* 0x0000000a00167312 */ /* 0x000ee20000201c00 */
[----:B------:R-:W-:Y:S01]  /*1500*/  UMOV UR6, 0xeb1c432d ;  /* 0xeb1c432d00067882 */ /* 0x000fe20000000000 */
[----:B------:R-:W-:Y:S01]  /*1510*/  UMOV UR7, 0x3f1a36e2 ;  /* 0x3f1a36e200077882 */ /* 0x000fe20000000000 */
[----:B------:R-:W-:Y:S01]  /*1520*/  IADD3 R2, PT, PT, R2, R7, RZ ;  /* 0x0000000702027210 */ /* 0x000fe20007ffe0ff */
[----:B------:R-:W-:Y:S03]  /*1530*/  BSSY.RECONVERGENT B0, `(.L_x_0) ;  /* 0x000001c000007945 */ /* 0x000fe60003800200 */
[----:B------:R-:W-:Y:S01]  /*1540*/  ISETP.GE.AND P1, PT, R2, R3, PT ;  /* 0x000000030200720c */ /* 0x000fe20003f26270 */
[----:B--2---:R-:W-:Y:S01]  /*1550*/  DFMA R16, R28, R16, R18 ;  /* 0x000000101c10722b */ /* 0x004fe20000000012 */
[----:B------:R-:W0:Y:S07]  /*1560*/  I2F.F64 R18, R9 ;  /* 0x0000000900127312 */ /* 0x000e2e0000201c00 */
[----:B---3--:R-:W-:-:S08]  /*1570*/  DFMA R16, R22, R24, R16 ;  /* 0x000000181610722b */ /* 0x008fd00000000010 */
[----:B0-----:R-:W-:-:S08]  /*1580*/  DFMA R16, R18, R26, R16 ;  /* 0x0000001a1210722b */ /* 0x001fd00000000010 */
[----:B------:R-:W-:-:S14]  /*1590*/  DSETP.GT.AND P0, PT, R16, UR6, PT ;  /* 0x0000000610007e2a */ /* 0x000fdc000bf04000 */
[----:B------:R-:W0:Y:S01]  /*15a0*/  @P0 LDC.64 R14, c[0x0][0x398] ;  /* 0x0000e600ff0e0b82 */ /* 0x000e220000000a00 */
[----:B------:R-:W-:Y:S02]  /*15b0*/  @P0 IMAD R11, R8, R7, R6 ;  /* 0x00000007080b0224 */ /* 0x000fe400078e0206 */
[----:B------:R-:W-:Y:S02]  /*15c0*/  @P0 IMAD.MOV.U32 R19, RZ, RZ, 0x1 ;  /* 0x00000001ff130424 */ /* 0x000fe400078e00ff */
[----:B0-----:R-:W-:-:S05]  /*15d0*/  @P0 IMAD.WIDE R14, R11, 0x4, R14 ;  /* 0x000000040b0e0825 */ /* 0x001fca00078e020e */
[----:B------:R0:W-:Y:S01]  /*15e0*/  @P0 STG.E desc[UR4][R14.64], R19 ;  /* 0x000000130e000986 */ /* 0x0001e2000c101904 */
[----:B------:R-:W-:Y:S05]  /*15f0*/  @P0 BRA `(.L_x_1) ;  /* 0x00000000003c0947 */ /* 0x000fea0003800000 */
[----:B------:R-:W-:Y:S01]  /*1600*/  UMOV UR6, 0xeb1c432d ;  /* 0xeb1c432d00067882 */ /* 0x000fe20000000000 */
[----:B------:R-:W-:Y:S02]  /*1610*/  UMOV UR7, 0x3f1a36e2 ;  /* 0x3f1a36e200077882 */ /* 0x000fe40000000000 */
[----:B------:R-:W-:-:S14]  /*1620*/  DSETP.GEU.AND P0, PT, R16, -UR6, PT ;  /* 0x8000000610007e2a */ /* 0x000fdc000bf0e000 */
[----:B------:R-:W1:Y:S01]  /*1630*/  @!P0 LDC.64 R10, c[0x0][0x398] ;  /* 0x0000e600ff0a8b82 */ /* 0x000e620000000a00 */
[----:B0-----:R-:W-:Y:S01]  /*1640*/  @!P0 IMAD R15, R8, R7, R6 ;  /* 0x00000007080f8224 */ /* 0x001fe200078e0206 */
[----:B------:R-:W-:-:S03]  /*1650*/  @!P0 MOV R9, 0xffffffff ;  /* 0xffffffff00098802 */ /* 0x000fc60000000f00 */
[----:B-1----:R-:W-:-:S05]  /*1660*/  @!P0 IMAD.WIDE R10, R15, 0x4, R10 ;  /* 0x000000040f0a8825 */ /* 0x002fca00078e020a */
[----:B------:R1:W-:Y:S01]  /*1670*/  @!P0 STG.E desc[UR4][R10.64], R9 ;  /* 0x000000090a008986 */ /* 0x0003e2000c101904 */
[----:B------:R-:W-:Y:S05]  /*1680*/  @!P0 BRA `(.L_x_1) ;  /* 0x0000000000188947 */ /* 0x000fea0003800000 */
[----:B-1----:R-:W-:Y:S02]  /*1690*/  IMAD R9, R8, R7, R6 ;  /* 0x0000000708097224 */ /* 0x002fe400078e0206 */
[----:B------:R-:W0:Y:S02]  /*16a0*/  LDC.64 R6, c[0x0][0x398] ;  /* 0x0000e600ff067b82 */ /* 0x000e240000000a00 */
[----:B------:R-:W-:-:S06]  /*16b0*/  IMAD.WIDE R12, R9, 0x4, R12 ;  /* 0x00000004090c7825 */ /* 0x000fcc00078e020c */
[----:B------:R-:W2:Y:S01]  /*16c0*/  LDG.E R13, desc[UR4][R12.64] ;  /* 0x000000040c0d7981 */ /* 0x000ea2000c1e1900 */
[----:B0-----:R-:W-:-:S05]  /*16d0*/  IMAD.WIDE R6, R9, 0x4, R6 ;  /* 0x0000000409067825 */ /* 0x001fca00078e0206 */
[----:B--2---:R2:W-:Y:S02]  /*16e0*/  STG.E desc[UR4][R6.64], R13 ;  /* 0x0000000d06007986 */ /* 0x0045e4000c101904 */
.L_x_1:
[----:B------:R-:W-:Y:S05]  /*16f0*/  BSYNC.RECONVERGENT B0 ;  /* 0x0000000000007941 */ /* 0x000fea0003800200 */
.L_x_0:
[----:B------:R-:W-:Y:S05]  /*1700*/  @!P1 BRA `(.L_x_2) ;  /* 0xffffffe800f09947 */ /* 0x000fea000383ffff */
[----:B------:R-:W-:Y:S05]  /*1710*/  EXIT ;  /* 0x000000000000794d */ /* 0x000fea0003800000 */
.L_x_3:
[----:B------:R-:W-:-:S00]  /*1720*/  BRA `(.L_x_3) ;  /* 0xfffffffc00fc7947 */ /* 0x000fc0000383ffff */
[----:B------:R-:W-:-:S00]  /*1730*/  NOP ;  /* 0x0000000000007918 */ /* 0x000fc00000000000 */
        /* <DEDUP_REMOVED lines=12> */
.L_x_4:


//--------------------- .nv.shared.reserved.0     --------------------------
	.section	.nv.shared.reserved.0,"aw",@nobits
	.weak		__nv_reservedSMEM_offset_0_alias
	.size		__nv_reservedSMEM_offset_0_alias, 0, 64
	.other		__nv_reservedSMEM_offset_0_alias,@"STO_CUDA_RESERVED_SHARED STV_DEFAULT"
__nv_reservedSMEM_offset_0_alias:
	.zero		0
	.zero		64


//--------------------- .nv.constant0._Z11calc_momentiiiPiS_Pd --------------------------
	.section	.nv.constant0._Z11calc_momentiiiPiS_Pd,"a",@progbits
	.sectionflags	@""
	.align	4
.nv.constant0._Z11calc_momentiiiPiS_Pd:
	.zero		936


//--------------------- SYMBOLS --------------------------

	.type		.nv.reservedSmem.offset0,@object
	.size		.nv.reservedSmem.offset0,0x4
